	.headerflags	@"EF_CUDA_TEXMODE_UNIFIED EF_CUDA_64BIT_ADDRESS EF_CUDA_ACCELERATORS EF_CUDA_SM90 EF_CUDA_VIRTUAL_SM(EF_CUDA_SM90)"
	.elftype	@"ET_EXEC"


//--------------------- .nv.info                  --------------------------
	.section	.nv.info,"",@"SHT_CUDA_INFO"
	.align	4


	//----- nvinfo : EIATTR_REGCOUNT
	.align		4
        /*0000*/ 	.byte	0x04, 0x2f
        /*0002*/ 	.short	(.L_3 - .L_2)
	.align		4
.L_2:
        /*0004*/ 	.word	index@(triton_poi_fused__native_batch_norm_legit_no_training_convolution_relu_17)
        /*0008*/ 	.word	0x00000020


	//----- nvinfo : EIATTR_MIN_STACK_SIZE
	.align		4
.L_3:
        /*000c*/ 	.byte	0x04, 0x12
        /*000e*/ 	.short	(.L_5 - .L_4)
	.align		4
.L_4:
        /*0010*/ 	.word	index@(triton_poi_fused__native_batch_norm_legit_no_training_convolution_relu_17)
        /*0014*/ 	.word	0x00000000


	//----- nvinfo : EIATTR_FRAME_SIZE
	.align		4
.L_5:
        /*0018*/ 	.byte	0x04, 0x11
        /*001a*/ 	.short	(.L_7 - .L_6)
	.align		4
.L_6:
        /*001c*/ 	.word	index@(triton_poi_fused__native_batch_norm_legit_no_training_convolution_relu_17)
        /*0020*/ 	.word	0x00000000


	//----- nvinfo : EIATTR_MIN_STACK_SIZE
	.align		4
.L_7:
        /*0024*/ 	.byte	0x04, 0x12
        /*0026*/ 	.short	(.L_9 - .L_8)
	.align		4
.L_8:
        /*0028*/ 	.word	index@(triton_poi_fused__native_batch_norm_legit_no_training_convolution_relu_17)
        /*002c*/ 	.word	0x00000000
.L_9:


//--------------------- .nv.info.triton_poi_fused__native_batch_norm_legit_no_training_convolution_relu_17 --------------------------
	.section	.nv.info.triton_poi_fused__native_batch_norm_legit_no_training_convolution_relu_17,"",@"SHT_CUDA_INFO"
	.sectionflags	@""
	.align	4


	//----- nvinfo : EIATTR_CUDA_API_VERSION
	.align		4
        /*0000*/ 	.byte	0x04, 0x37
        /*0002*/ 	.short	(.L_11 - .L_10)
.L_10:
        /*0004*/ 	.word	0x0000007c


	//----- nvinfo : EIATTR_KPARAM_INFO
	.align		4
.L_11:
        /*0008*/ 	.byte	0x04, 0x17
        /*000a*/ 	.short	(.L_13 - .L_12)
.L_12:
        /*000c*/ 	.word	0x00000000
        /*0010*/ 	.short	0x0008
        /*0012*/ 	.short	0x003c
        /*0014*/ 	.byte	0x00, 0xf0, 0x11, 0x00


	//----- nvinfo : EIATTR_KPARAM_INFO
	.align		4
.L_13:
        /*0018*/ 	.byte	0x04, 0x17
        /*001a*/ 	.short	(.L_15 - .L_14)
.L_14:
        /*001c*/ 	.word	0x00000000
        /*0020*/ 	.short	0x0007
        /*0022*/ 	.short	0x0038
        /*0024*/ 	.byte	0x00, 0xf0, 0x11, 0x00


	//----- nvinfo : EIATTR_KPARAM_INFO
	.align		4
.L_15:
        /*0028*/ 	.byte	0x04, 0x17
        /*002a*/ 	.short	(.L_17 - .L_16)
.L_16:
        /*002c*/ 	.word	0x00000000
        /*0030*/ 	.short	0x0006
        /*0032*/ 	.short	0x0030
        /*0034*/ 	.byte	0x00, 0xf4, 0x21, 0x00


	//----- nvinfo : EIATTR_KPARAM_INFO
	.align		4
.L_17:
        /*0038*/ 	.byte	0x04, 0x17
        /*003a*/ 	.short	(.L_19 - .L_18)
.L_18:
        /*003c*/ 	.word	0x00000000
        /*0040*/ 	.short	0x0005
        /*0042*/ 	.short	0x0028
        /*0044*/ 	.byte	0x00, 0xf4, 0x21, 0x00


	//----- nvinfo : EIATTR_KPARAM_INFO
	.align		4
.L_19:
        /*0048*/ 	.byte	0x04, 0x17
        /*004a*/ 	.short	(.L_21 - .L_20)
.L_20:
        /*004c*/ 	.word	0x00000000
        /*0050*/ 	.short	0x0004
        /*0052*/ 	.short	0x0020
        /*0054*/ 	.byte	0x00, 0xf4, 0x21, 0x00


	//----- nvinfo : EIATTR_KPARAM_INFO
	.align		4
.L_21:
        /*0058*/ 	.byte	0x04, 0x17
        /*005a*/ 	.short	(.L_23 - .L_22)
.L_22:
        /*005c*/ 	.word	0x00000000
        /*0060*/ 	.short	0x0003
        /*0062*/ 	.short	0x0018
        /*0064*/ 	.byte	0x00, 0xf4, 0x21, 0x00


	//----- nvinfo : EIATTR_KPARAM_INFO
	.align		4
.L_23:
        /*0068*/ 	.byte	0x04, 0x17
        /*006a*/ 	.short	(.L_25 - .L_24)
.L_24:
        /*006c*/ 	.word	0x00000000
        /*0070*/ 	.short	0x0002
        /*0072*/ 	.short	0x0010
        /*0074*/ 	.byte	0x00, 0xf4, 0x21, 0x00


	//----- nvinfo : EIATTR_KPARAM_INFO
	.align		4
.L_25:
        /*0078*/ 	.byte	0x04, 0x17
        /*007a*/ 	.short	(.L_27 - .L_26)
.L_26:
        /*007c*/ 	.word	0x00000000
        /*0080*/ 	.short	0x0001
        /*0082*/ 	.short	0x0008
        /*0084*/ 	.byte	0x00, 0xf4, 0x21, 0x00


	//----- nvinfo : EIATTR_KPARAM_INFO
	.align		4
.L_27:
        /*0088*/ 	.byte	0x04, 0x17
        /*008a*/ 	.short	(.L_29 - .L_28)
.L_28:
        /*008c*/ 	.word	0x00000000
        /*0090*/ 	.short	0x0000
        /*0092*/ 	.short	0x0000
        /*0094*/ 	.byte	0x00, 0xf4, 0x21, 0x00


	//----- nvinfo : EIATTR_SPARSE_MMA_MASK
	.align		4
.L_29:
        /*0098*/ 	.byte	0x03, 0x50
        /*009a*/ 	.short	0x0000


	//----- nvinfo : EIATTR_MAXREG_COUNT
	.align		4
        /*009c*/ 	.byte	0x03, 0x1b
        /*009e*/ 	.short	0x00ff


	//----- nvinfo : EIATTR_EXIT_INSTR_OFFSETS
	.align		4
        /*00a0*/ 	.byte	0x04, 0x1c
        /*00a2*/ 	.short	(.L_31 - .L_30)


	//   ....[0]....
.L_30:
        /*00a4*/ 	.word	0x00000bc0


	//   ....[1]....
        /*00a8*/ 	.word	0x00000be0


	//----- nvinfo : EIATTR_REQNTID
	.align		4
.L_31:
        /*00ac*/ 	.byte	0x04, 0x10
        /*00ae*/ 	.short	(.L_33 - .L_32)
.L_32:
        /*00b0*/ 	.word	0x00000080
        /*00b4*/ 	.word	0x00000001
        /*00b8*/ 	.word	0x00000001


	//----- nvinfo : EIATTR_CBANK_PARAM_SIZE
	.align		4
.L_33:
        /*00bc*/ 	.byte	0x03, 0x19
        /*00be*/ 	.short	0x0040


	//----- nvinfo : EIATTR_PARAM_CBANK
	.align		4
        /*00c0*/ 	.byte	0x04, 0x0a
        /*00c2*/ 	.short	(.L_35 - .L_34)
	.align		4
.L_34:
        /*00c4*/ 	.word	index@(.nv.constant0.triton_poi_fused__native_batch_norm_legit_no_training_convolution_relu_17)
        /*00c8*/ 	.short	0x0210
        /*00ca*/ 	.short	0x0040


	//----- nvinfo : EIATTR_SW_WAR
	.align		4
.L_35:
        /*00cc*/ 	.byte	0x04, 0x36
        /*00ce*/ 	.short	(.L_37 - .L_36)
.L_36:
        /*00d0*/ 	.word	0x00000008
.L_37:


//--------------------- .nv.callgraph             --------------------------
	.section	.nv.callgraph,"",@"SHT_CUDA_CALLGRAPH"
	.align	4
	.sectionentsize	8
	.align		4
        /*0000*/ 	.word	0x00000000
	.align		4
        /*0004*/ 	.word	0xffffffff
	.align		4
        /*0008*/ 	.word	0x00000000
	.align		4
        /*000c*/ 	.word	0xfffffffe
	.align		4
        /*0010*/ 	.word	0x00000000
	.align		4
        /*0014*/ 	.word	0xfffffffd
	.align		4
        /*0018*/ 	.word	0x00000000
	.align		4
        /*001c*/ 	.word	0xfffffffc


//--------------------- .nv.constant4             --------------------------
	.section	.nv.constant4,"a",@progbits
	.align	8
	.align		8
.nv.constant4:
        /*0000*/ 	.dword	_$_str
	.align		8
        /*0008*/ 	.dword	_$_str_$_2


//--------------------- .text.triton_poi_fused__native_batch_norm_legit_no_training_convolution_relu_17 --------------------------
	.section	.text.triton_poi_fused__native_batch_norm_legit_no_training_convolution_relu_17,"ax",@progbits
	.sectionflags	@"SHF_BARRIERS=1"
	.align	128
        .global         triton_poi_fused__native_batch_norm_legit_no_training_convolution_relu_17
        .type           triton_poi_fused__native_batch_norm_legit_no_training_convolution_relu_17,@function
        .size           triton_poi_fused__native_batch_norm_legit_no_training_convolution_relu_17,(.L_x_1 - triton_poi_fused__native_batch_norm_legit_no_training_convolution_relu_17)
        .other          triton_poi_fused__native_batch_norm_legit_no_training_convolution_relu_17,@"STO_CUDA_ENTRY STV_DEFAULT"
triton_poi_fused__native_batch_norm_legit_no_training_convolution_relu_17:
.text.triton_poi_fused__native_batch_norm_legit_no_training_convolution_relu_17:
[----:B------:R-:W0:Y:S01]  /*0000*/  LDC R1, c[0x0][0x28] ;  /* 0x00000a00ff017b82 */ /* 0x000e220000000800 */
[----:B------:R-:W1:Y:S07]  /*0010*/  S2R R2, SR_CTAID.Y ;  /* 0x0000000000027919 */ /* 0x000e6e0000002600 */
[----:B------:R-:W2:Y:S01]  /*0020*/  LDC.64 R4, c[0x0][0x220] ;  /* 0x00008800ff047b82 */ /* 0x000ea20000000a00 */
[----:B------:R-:W-:Y:S01]  /*0030*/  ULDC.64 UR6, c[0x0][0x208] ;  /* 0x0000820000067ab9 */ /* 0x000fe20000000a00 */
[----:B------:R-:W3:Y:S01]  /*0040*/  S2R R0, SR_TID.X ;  /* 0x0000000000007919 */ /* 0x000ee20000002100 */
[----:B------:R-:W4:Y:S05]  /*0050*/  S2R R20, SR_CTAID.X ;  /* 0x0000000000147919 */ /* 0x000f2a0000002500 */
[----:B------:R-:W5:Y:S08]  /*0060*/  LDC.64 R16, c[0x0][0x218] ;  /* 0x00008600ff107b82 */ /* 0x000f700000000a00 */
[----:B------:R-:W4:Y:S01]  /*0070*/  LDC.64 R18, c[0x0][0x210] ;  /* 0x00008400ff127b82 */ /* 0x000f220000000a00 */
[----:B-1----:R-:W-:Y:S01]  /*0080*/  IMAD.SHL.U32 R22, R2, 0x10, RZ ;  /* 0x0000001002167824 */ /* 0x002fe200078e00ff */
[----:B------:R-:W-:Y:S01]  /*0090*/  SHF.R.S32.HI R2, RZ, 0x1b, R2 ;  /* 0x0000001bff027819 */ /* 0x000fe20000011402 */
[----:B---3--:R-:W-:-:S03]  /*00a0*/  IMAD.SHL.U32 R21, R0, 0x4, RZ ;  /* 0x0000000400157824 */ /* 0x008fc600078e00ff */
[----:B------:R-:W-:Y:S02]  /*00b0*/  SGXT R2, R2, 0x1 ;  /* 0x000000010202781a */ /* 0x000fe40000000200 */
[----:B------:R-:W-:-:S04]  /*00c0*/  LOP3.LUT R25, R22, 0xc, R21, 0xf8, !PT ;  /* 0x0000000c16197812 */ /* 0x000fc800078ef815 */
[----:B------:R-:W-:-:S04]  /*00d0*/  LEA.HI R2, R2, R25, RZ, 0x9 ;  /* 0x0000001902027211 */ /* 0x000fc800078f48ff */
[----:B------:R-:W-:-:S05]  /*00e0*/  LOP3.LUT R6, R2, 0xfffffe00, RZ, 0xc0, !PT ;  /* 0xfffffe0002067812 */ /* 0x000fca00078ec0ff */
[----:B------:R-:W-:-:S04]  /*00f0*/  IMAD.IADD R25, R25, 0x1, -R6 ;  /* 0x0000000119197824 */ /* 0x000fc800078e0a06 */
[----:B--2---:R-:W-:-:S06]  /*0100*/  IMAD.WIDE R4, R25, 0x4, R4 ;  /* 0x0000000419047825 */ /* 0x004fcc00078e0204 */
[----:B------:R-:W2:Y:S01]  /*0110*/  LDG.E.EL.128 R4, desc[UR6][R4.64] ;  /* 0x0000000604047981 */ /* 0x000ea2000c2e1d00 */
[----:B------:R-:W-:Y:S01]  /*0120*/  IMAD.SHL.U32 R2, R2, 0x40, RZ ;  /* 0x0000004002027824 */ /* 0x000fe200078e00ff */
[----:B------:R-:W-:Y:S02]  /*0130*/  SHF.R.U32.HI R23, RZ, 0x2, R0 ;  /* 0x00000002ff177819 */ /* 0x000fe40000011600 */
[----:B------:R-:W-:Y:S02]  /*0140*/  CS2R R8, SRZ ;  /* 0x0000000000087805 */ /* 0x000fe4000001ff00 */
[----:B----4-:R-:W-:Y:S02]  /*0150*/  SHF.L.U32 R20, R20, 0x6, RZ ;  /* 0x0000000614147819 */ /* 0x010fe400000006ff */
[----:B------:R-:W-:Y:S02]  /*0160*/  CS2R R10, SRZ ;  /* 0x00000000000a7805 */ /* 0x000fe4000001ff00 */
[----:B------:R-:W-:-:S02]  /*0170*/  LOP3.LUT R2, R2, 0xffff8000, RZ, 0xc0, !PT ;  /* 0xffff800002027812 */ /* 0x000fc400078ec0ff */
[----:B------:R-:W-:-:S03]  /*0180*/  SGXT.U32 R23, R23, 0x5 ;  /* 0x000000051717781a */ /* 0x000fc60000000000 */
[----:B------:R-:W-:Y:S01]  /*0190*/  IMAD.IADD R12, R25, 0x1, R2 ;  /* 0x00000001190c7824 */ /* 0x000fe200078e0202 */
[----:B------:R-:W-:Y:S02]  /*01a0*/  LOP3.LUT R3, R20, R23, RZ, 0xfc, !PT ;  /* 0x0000001714037212 */ /* 0x000fe400078efcff */
[----:B------:R-:W-:Y:S02]  /*01b0*/  LOP3.LUT R2, R20, 0x20, R23, 0xfe, !PT ;  /* 0x0000002014027812 */ /* 0x000fe400078efe17 */
[C---:B------:R-:W-:Y:S02]  /*01c0*/  ISETP.GE.AND P1, PT, R3.reuse, 0x40, PT ;  /* 0x000000400300780c */ /* 0x040fe40003f26270 */
[C---:B------:R-:W-:Y:S01]  /*01d0*/  ISETP.GE.AND P0, PT, R2.reuse, 0x40, PT ;  /* 0x000000400200780c */ /* 0x040fe20003f06270 */
[----:B------:R-:W-:Y:S01]  /*01e0*/  IMAD R2, R2, 0x200, R12 ;  /* 0x0000020002027824 */ /* 0x000fe200078e020c */
[----:B------:R-:W-:Y:S02]  /*01f0*/  LEA R3, R3, R12, 0x9 ;  /* 0x0000000c03037211 */ /* 0x000fe400078e48ff */
[----:B------:R-:W-:-:S02]  /*0200*/  CS2R R12, SRZ ;  /* 0x00000000000c7805 */ /* 0x000fc4000001ff00 */
[----:B------:R-:W-:Y:S01]  /*0210*/  CS2R R14, SRZ ;  /* 0x00000000000e7805 */ /* 0x000fe2000001ff00 */
[----:B-----5:R-:W-:-:S04]  /*0220*/  IMAD.WIDE R16, R25, 0x4, R16 ;  /* 0x0000000419107825 */ /* 0x020fc800078e0210 */
[----:B0-----:R-:W-:-:S04]  /*0230*/  IMAD.WIDE R26, R3, 0x4, R18 ;  /* 0x00000004031a7825 */ /* 0x001fc800078e0212 */
[----:B------:R-:W-:Y:S01]  /*0240*/  IMAD.WIDE R28, R2, 0x4, R18 ;  /* 0x00000004021c7825 */ /* 0x000fe200078e0212 */
[----:B------:R0:W3:Y:S04]  /*0250*/  @!P1 LDG.E.EL.128 R8, desc[UR6][R26.64] ;  /* 0x000000061a089981 */ /* 0x0000e8000c2e1d00 */
[----:B------:R-:W4:Y:S04]  /*0260*/  @!P0 LDG.E.EL.128 R12, desc[UR6][R28.64] ;  /* 0x000000061c0c8981 */ /* 0x000f28000c2e1d00 */
[----:B------:R-:W3:Y:S01]  /*0270*/  LDG.E.EL.128 R16, desc[UR6][R16.64] ;  /* 0x0000000610107981 */ /* 0x000ee2000c2e1d00 */
[----:B--2---:R-:W-:Y:S01]  /*0280*/  FADD R4, R4, 9.9999997473787516356e-06 ;  /* 0x3727c5ac04047421 */ /* 0x004fe20000000000 */
[----:B------:R-:W-:Y:S01]  /*0290*/  FADD R5, R5, 9.9999997473787516356e-06 ;  /* 0x3727c5ac05057421 */ /* 0x000fe20000000000 */
[----:B------:R-:W-:-:S02]  /*02a0*/  FADD R6, R6, 9.9999997473787516356e-06 ;  /* 0x3727c5ac06067421 */ /* 0x000fc40000000000 */
[----:B0-----:R0:W1:Y:S08]  /*02b0*/  MUFU.SQRT R27, R4 ;  /* 0x00000004001b7308 */ /* 0x0010700000002000 */
[----:B------:R-:W2:Y:S01]  /*02c0*/  MUFU.SQRT R24, R5 ;  /* 0x0000000500187308 */ /* 0x000ea20000002000 */
[----:B0-----:R-:W-:Y:S01]  /*02d0*/  IMAD.MOV.U32 R4, RZ, RZ, 0x3e800000 ;  /* 0x3e800000ff047424 */ /* 0x001fe200078e00ff */
[----:B-1----:R-:W-:-:S06]  /*02e0*/  FSETP.GT.AND P6, PT, R27, 8.50705917302346158658e+37, PT ;  /* 0x7e8000001b00780b */ /* 0x002fcc0003fc4000 */
[----:B------:R-:W0:Y:S01]  /*02f0*/  MUFU.SQRT R26, R6 ;  /* 0x00000006001a7308 */ /* 0x000e220000002000 */
[C---:B------:R-:W-:Y:S02]  /*0300*/  FSETP.GEU.AND P5, PT, R27.reuse, 1.175494350822287508e-38, PT ;  /* 0x008000001b00780b */ /* 0x040fe40003fae000 */
[C---:B--2---:R-:W-:Y:S02]  /*0310*/  FSETP.GT.AND P4, PT, R24.reuse, 8.50705917302346158658e+37, PT ;  /* 0x7e8000001800780b */ /* 0x044fe40003f84000 */
[----:B------:R-:W-:Y:S02]  /*0320*/  FSETP.GEU.AND P3, PT, R24, 1.175494350822287508e-38, PT ;  /* 0x008000001800780b */ /* 0x000fe40003f6e000 */
[----:B------:R-:W-:Y:S01]  /*0330*/  @P6 FMUL R27, R27, 0.25 ;  /* 0x3e8000001b1b6820 */ /* 0x000fe20000400000 */
[----:B0-----:R-:W-:-:S06]  /*0340*/  FSETP.GT.AND P2, PT, R26, 8.50705917302346158658e+37, PT ;  /* 0x7e8000001a00780b */ /* 0x001fcc0003f44000 */
[----:B------:R-:W-:Y:S01]  /*0350*/  @!P5 FMUL R27, R27, 16777216 ;  /* 0x4b8000001b1bd820 */ /* 0x000fe20000400000 */
[C---:B---3--:R-:W-:Y:S01]  /*0360*/  FADD R9, -R17.reuse, R9 ;  /* 0x0000000911097221 */ /* 0x048fe20000000100 */
[----:B----4-:R-:W-:Y:S02]  /*0370*/  FADD R13, -R17, R13 ;  /* 0x0000000d110d7221 */ /* 0x010fe40000000100 */
[----:B------:R0:W1:Y:S01]  /*0380*/  MUFU.RCP R28, R27 ;  /* 0x0000001b001c7308 */ /* 0x0000620000001000 */
[----:B------:R-:W-:Y:S01]  /*0390*/  FSEL R17, R4, 1, P6 ;  /* 0x3f80000004117808 */ /* 0x000fe20003000000 */
[----:B------:R-:W-:Y:S01]  /*03a0*/  @P4 FMUL R24, R24, 0.25 ;  /* 0x3e80000018184820 */ /* 0x000fe20000400000 */
[----:B------:R-:W-:Y:S01]  /*03b0*/  FSETP.GEU.AND P6, PT, R26, 1.175494350822287508e-38, PT ;  /* 0x008000001a00780b */ /* 0x000fe20003fce000 */
[C---:B------:R-:W-:Y:S01]  /*03c0*/  FADD R5, -R18.reuse, R10 ;  /* 0x0000000a12057221 */ /* 0x040fe20000000100 */
[----:B------:R-:W-:Y:S01]  /*03d0*/  FADD R18, -R18, R14 ;  /* 0x0000000e12127221 */ /* 0x000fe20000000100 */
[----:B------:R-:W-:Y:S01]  /*03e0*/  @!P3 FMUL R24, R24, 16777216 ;  /* 0x4b8000001818b820 */ /* 0x000fe20000400000 */
[C---:B------:R-:W-:Y:S01]  /*03f0*/  FADD R6, -R19.reuse, R11 ;  /* 0x0000000b13067221 */ /* 0x040fe20000000100 */
[C---:B------:R-:W-:Y:S01]  /*0400*/  FADD R8, -R16.reuse, R8 ;  /* 0x0000000810087221 */ /* 0x040fe20000000100 */
[----:B0-----:R-:W-:Y:S01]  /*0410*/  FADD R27, -R19, R15 ;  /* 0x0000000f131b7221 */ /* 0x001fe20000000100 */
[----:B------:R-:W0:Y:S01]  /*0420*/  LDC.64 R10, c[0x0][0x228] ;  /* 0x00008a00ff0a7b82 */ /* 0x000e220000000a00 */
[----:B------:R-:W-:Y:S01]  /*0430*/  FADD R12, -R16, R12 ;  /* 0x0000000c100c7221 */ /* 0x000fe20000000100 */
[----:B------:R-:W-:Y:S01]  /*0440*/  @P2 FMUL R26, R26, 0.25 ;  /* 0x3e8000001a1a2820 */ /* 0x000fe20000400000 */
[----:B------:R-:W2:Y:S01]  /*0450*/  MUFU.RCP R16, R24 ;  /* 0x0000001800107308 */ /* 0x000ea20000001000 */
[----:B------:R-:W-:-:S02]  /*0460*/  @!P5 FMUL R17, R17, 16777216 ;  /* 0x4b8000001111d820 */ /* 0x000fc40000400000 */
[----:B------:R-:W-:Y:S02]  /*0470*/  @!P6 FMUL R26, R26, 16777216 ;  /* 0x4b8000001a1ae820 */ /* 0x000fe40000400000 */
[----:B------:R-:W3:Y:S01]  /*0480*/  LDC.64 R14, c[0x0][0x230] ;  /* 0x00008c00ff0e7b82 */ /* 0x000ee20000000a00 */
[----:B-1----:R-:W-:Y:S01]  /*0490*/  FMUL R19, R28, R17 ;  /* 0x000000111c137220 */ /* 0x002fe20000400000 */
[----:B------:R-:W-:Y:S02]  /*04a0*/  FSEL R17, R4, 1, P4 ;  /* 0x3f80000004117808 */ /* 0x000fe40002000000 */
[----:B------:R-:W1:Y:S03]  /*04b0*/  MUFU.RCP R26, R26 ;  /* 0x0000001a001a7308 */ /* 0x000e660000001000 */
[----:B------:R-:W-:-:S04]  /*04c0*/  @!P3 FMUL R17, R17, 16777216 ;  /* 0x4b8000001111b820 */ /* 0x000fc80000400000 */
[----:B--2---:R-:W-:Y:S01]  /*04d0*/  FMUL R16, R16, R17 ;  /* 0x0000001110107220 */ /* 0x004fe20000400000 */
[----:B------:R-:W-:-:S03]  /*04e0*/  FSEL R17, R4, 1, P2 ;  /* 0x3f80000004117808 */ /* 0x000fc60001000000 */
[----:B------:R-:W-:Y:S01]  /*04f0*/  FMUL R28, R16, R13 ;  /* 0x0000000d101c7220 */ /* 0x000fe20000400000 */
[----:B0-----:R-:W-:-:S04]  /*0500*/  IMAD.WIDE R10, R25, 0x4, R10 ;  /* 0x00000004190a7825 */ /* 0x001fc800078e020a */
[----:B------:R-:W-:-:S04]  /*0510*/  @!P6 FMUL R17, R17, 16777216 ;  /* 0x4b8000001111e820 */ /* 0x000fc80000400000 */
[----:B-1----:R-:W-:Y:S01]  /*0520*/  FMUL R24, R26, R17 ;  /* 0x000000111a187220 */ /* 0x002fe20000400000 */
[C---:B------:R-:W-:Y:S01]  /*0530*/  FMUL R17, R19.reuse, R12 ;  /* 0x0000000c13117220 */ /* 0x040fe20000400000 */
[----:B------:R-:W-:Y:S01]  /*0540*/  FMUL R19, R19, R8 ;  /* 0x0000000813137220 */ /* 0x000fe20000400000 */
[----:B---3--:R-:W-:-:S04]  /*0550*/  IMAD.WIDE R14, R25, 0x4, R14 ;  /* 0x00000004190e7825 */ /* 0x008fc800078e020e */
[----:B------:R-:W-:Y:S02]  /*0560*/  FMUL R26, R16, R9 ;  /* 0x00000009101a7220 */ /* 0x000fe40000400000 */
[----:B------:R-:W2:Y:S04]  /*0570*/  LDG.E.EL.128 R8, desc[UR6][R10.64] ;  /* 0x000000060a087981 */ /* 0x000ea8000c2e1d00 */
[----:B------:R-:W2:Y:S01]  /*0580*/  LDG.E.EL.128 R12, desc[UR6][R14.64] ;  /* 0x000000060e0c7981 */ /* 0x000ea2000c2e1d00 */
[----:B------:R-:W-:Y:S01]  /*0590*/  FADD R7, R7, 9.9999997473787516356e-06 ;  /* 0x3727c5ac07077421 */ /* 0x000fe20000000000 */
[----:B------:R-:W0:Y:S01]  /*05a0*/  S2UR UR5, SR_CgaCtaId ;  /* 0x00000000000579c3 */ /* 0x000e220000008800 */
[----:B------:R-:W-:Y:S01]  /*05b0*/  UMOV UR4, 0x400 ;  /* 0x0000040000047882 */ /* 0x000fe20000000000 */
[----:B------:R-:W-:Y:S01]  /*05c0*/  FMUL R5, R24, R5 ;  /* 0x0000000518057220 */ /* 0x000fe20000400000 */
[----:B------:R-:W1:Y:S01]  /*05d0*/  MUFU.SQRT R25, R7 ;  /* 0x0000000700197308 */ /* 0x000e620000002000 */
[----:B------:R-:W-:-:S02]  /*05e0*/  LOP3.LUT R20, R20, 0x3c, R21, 0xf8, !PT ;  /* 0x0000003c14147812 */ /* 0x000fc400078ef815 */
[C---:B-1----:R-:W-:Y:S02]  /*05f0*/  FSETP.GT.AND P2, PT, R25.reuse, 8.50705917302346158658e+37, PT ;  /* 0x7e8000001900780b */ /* 0x042fe40003f44000 */
[----:B------:R-:W-:Y:S02]  /*0600*/  FSETP.GEU.AND P3, PT, R25, 1.175494350822287508e-38, PT ;  /* 0x008000001900780b */ /* 0x000fe40003f6e000 */
[----:B------:R-:W-:Y:S01]  /*0610*/  FSEL R4, R4, 1, P2 ;  /* 0x3f80000004047808 */ /* 0x000fe20001000000 */
[----:B0-----:R-:W-:-:S08]  /*0620*/  UPRMT UR4, UR5, 0x654, UR4 ;  /* 0x0000065405047896 */ /* 0x001fd00008000004 */
[----:B------:R-:W-:Y:S02]  /*0630*/  @P2 FMUL R25, R25, 0.25 ;  /* 0x3e80000019192820 */ /* 0x000fe40000400000 */
[----:B------:R-:W-:Y:S02]  /*0640*/  @!P3 FMUL R4, R4, 16777216 ;  /* 0x4b8000000404b820 */ /* 0x000fe40000400000 */
[----:B------:R-:W-:-:S04]  /*0650*/  @!P3 FMUL R25, R25, 16777216 ;  /* 0x4b8000001919b820 */ /* 0x000fc80000400000 */
[----:B------:R-:W0:Y:S02]  /*0660*/  MUFU.RCP R7, R25 ;  /* 0x0000001900077308 */ /* 0x000e240000001000 */
[----:B0-----:R-:W-:-:S04]  /*0670*/  FMUL R7, R7, R4 ;  /* 0x0000000407077220 */ /* 0x001fc80000400000 */
[----:B------:R-:W-:Y:S01]  /*0680*/  FMUL R6, R7, R6 ;  /* 0x0000000607067220 */ /* 0x000fe20000400000 */
[C-C-:B--2---:R-:W-:Y:S01]  /*0690*/  FFMA R16, R8.reuse, R19, R12.reuse ;  /* 0x0000001308107223 */ /* 0x144fe2000000000c */
[----:B------:R-:W-:Y:S01]  /*06a0*/  FFMA R12, R8, R17, R12 ;  /* 0x00000011080c7223 */ /* 0x000fe2000000000c */
[C-C-:B------:R-:W-:Y:S01]  /*06b0*/  FFMA R17, R9.reuse, R26, R13.reuse ;  /* 0x0000001a09117223 */ /* 0x140fe2000000000d */
[----:B------:R-:W0:Y:S01]  /*06c0*/  S2R R8, SR_TID.X ;  /* 0x0000000000087919 */ /* 0x000e220000002100 */
[----:B------:R-:W-:Y:S02]  /*06d0*/  FFMA R9, R9, R28, R13 ;  /* 0x0000001c09097223 */ /* 0x000fe4000000000d */
[----:B------:R-:W-:-:S03]  /*06e0*/  FSETP.GEU.AND P2, PT, R12, RZ, PT ;  /* 0x000000ff0c00720b */ /* 0x000fc60003f4e000 */
[----:B------:R-:W-:Y:S02]  /*06f0*/  FSETP.GEU.AND P5, PT, R9, RZ, PT ;  /* 0x000000ff0900720b */ /* 0x000fe40003fae000 */
[----:B0-----:R-:W-:-:S04]  /*0700*/  SHF.L.U32 R8, R8, 0x8, RZ ;  /* 0x0000000808087819 */ /* 0x001fc800000006ff */
[----:B------:R-:W-:-:S04]  /*0710*/  LOP3.LUT R8, R8, 0x300, RZ, 0xc0, !PT ;  /* 0x0000030008087812 */ /* 0x000fc800078ec0ff */
[C---:B------:R-:W-:Y:S02]  /*0720*/  LOP3.LUT R23, R8.reuse, R23, RZ, 0xfc, !PT ;  /* 0x0000001708177212 */ /* 0x040fe400078efcff */
[C---:B------:R-:W-:Y:S02]  /*0730*/  LEA.HI R26, R8.reuse, UR4, RZ, 0x1c ;  /* 0x00000004081a7c11 */ /* 0x040fe4000f8fe0ff */
[C---:B------:R-:W-:Y:S02]  /*0740*/  LOP3.LUT R28, R8.reuse, 0x40, RZ, 0xfc, !PT ;  /* 0x00000040081c7812 */ /* 0x040fe400078efcff */
[C---:B------:R-:W-:Y:S01]  /*0750*/  LOP3.LUT R13, R8.reuse, 0x80, RZ, 0xfc, !PT ;  /* 0x00000080080d7812 */ /* 0x040fe200078efcff */
[----:B------:R-:W-:Y:S01]  /*0760*/  IMAD R19, R23, 0x4, R26 ;  /* 0x0000000417137824 */ /* 0x000fe200078e021a */
[----:B------:R-:W-:Y:S02]  /*0770*/  LOP3.LUT R8, R8, 0xc0, RZ, 0xfc, !PT ;  /* 0x000000c008087812 */ /* 0x000fe400078efcff */
[----:B------:R-:W-:-:S02]  /*0780*/  LEA.HI R26, R28, UR4, RZ, 0x1c ;  /* 0x000000041c1a7c11 */ /* 0x000fc4000f8fe0ff */
[----:B------:R-:W-:Y:S01]  /*0790*/  LEA.HI R28, R13, UR4, RZ, 0x1c ;  /* 0x000000040d1c7c11 */ /* 0x000fe2000f8fe0ff */
[----:B------:R-:W-:Y:S01]  /*07a0*/  FMUL R13, R24, R18 ;  /* 0x00000012180d7220 */ /* 0x000fe20000400000 */
[----:B------:R-:W-:Y:S01]  /*07b0*/  LEA.HI R8, R8, UR4, RZ, 0x1c ;  /* 0x0000000408087c11 */ /* 0x000fe2000f8fe0ff */
[C---:B------:R-:W-:Y:S01]  /*07c0*/  IMAD R26, R23.reuse, 0x4, R26 ;  /* 0x00000004171a7824 */ /* 0x040fe200078e021a */
[C---:B------:R-:W-:Y:S01]  /*07d0*/  LEA R25, R23.reuse, R28, 0x2 ;  /* 0x0000001c17197211 */ /* 0x040fe200078e10ff */
[C-C-:B------:R-:W-:Y:S01]  /*07e0*/  FFMA R13, R10.reuse, R13, R14.reuse ;  /* 0x0000000d0a0d7223 */ /* 0x140fe2000000000e */
[----:B------:R-:W-:Y:S01]  /*07f0*/  FFMA R10, R10, R5, R14 ;  /* 0x000000050a0a7223 */ /* 0x000fe2000000000e */
[----:B------:R-:W-:Y:S01]  /*0800*/  IMAD R28, R23, 0x4, R8 ;  /* 0x00000004171c7824 */ /* 0x000fe200078e0208 */
[----:B------:R-:W-:Y:S02]  /*0810*/  LOP3.LUT R23, R21, 0x1fc, RZ, 0xc0, !PT ;  /* 0x000001fc15177812 */ /* 0x000fe400078ec0ff */
[----:B------:R-:W-:-:S02]  /*0820*/  FSETP.GEU.AND P6, PT, R13, RZ, PT ;  /* 0x000000ff0d00720b */ /* 0x000fc40003fce000 */
[----:B------:R-:W-:Y:S02]  /*0830*/  LOP3.LUT R4, R23, 0x200, RZ, 0xfc, !PT ;  /* 0x0000020017047812 */ /* 0x000fe400078efcff */
[----:B------:R-:W-:Y:S02]  /*0840*/  FSETP.GEU.AND P4, PT, R10, RZ, PT ;  /* 0x000000ff0a00720b */ /* 0x000fe40003f8e000 */
[----:B------:R-:W-:Y:S02]  /*0850*/  SHF.R.U32.HI R8, RZ, 0x4, R4 ;  /* 0x00000004ff087819 */ /* 0x000fe40000011604 */
[----:B------:R-:W-:Y:S02]  /*0860*/  SHF.R.U32.HI R4, RZ, 0x2, R0 ;  /* 0x00000002ff047819 */ /* 0x000fe40000011600 */
[----:B------:R-:W-:Y:S02]  /*0870*/  LOP3.LUT R8, R8, 0x3c, RZ, 0xc0, !PT ;  /* 0x0000003c08087812 */ /* 0x000fe400078ec0ff */
[----:B------:R-:W-:-:S02]  /*0880*/  LOP3.LUT R4, R4, 0x1c, RZ, 0xc0, !PT ;  /* 0x0000001c04047812 */ /* 0x000fc400078ec0ff */
[----:B------:R-:W-:Y:S02]  /*0890*/  IADD3 R8, R8, UR4, RZ ;  /* 0x0000000408087c10 */ /* 0x000fe4000fffe0ff */
[----:B------:R-:W-:Y:S01]  /*08a0*/  FSEL R5, R9, RZ, P5 ;  /* 0x000000ff09057208 */ /* 0x000fe20002800000 */
[----:B------:R-:W-:Y:S01]  /*08b0*/  VIADD R4, R4, UR4 ;  /* 0x0000000404047c36 */ /* 0x000fe20008000000 */
[----:B------:R-:W-:-:S03]  /*08c0*/  FSEL R10, R10, RZ, P4 ;  /* 0x000000ff0a0a7208 */ /* 0x000fc60002000000 */
[----:B------:R-:W-:Y:S02]  /*08d0*/  IMAD R24, R23, 0x4, R4 ;  /* 0x0000000417187824 */ /* 0x000fe400078e0204 */
[----:B------:R-:W-:Y:S01]  /*08e0*/  FMUL R4, R7, R27 ;  /* 0x0000001b07047220 */ /* 0x000fe20000400000 */
[----:B------:R-:W-:-:S03]  /*08f0*/  IMAD R23, R23, 0x4, R8 ;  /* 0x0000000417177824 */ /* 0x000fc600078e0208 */
[C-C-:B------:R-:W-:Y:S01]  /*0900*/  FFMA R4, R11.reuse, R4, R15.reuse ;  /* 0x000000040b047223 */ /* 0x140fe2000000000f */
[----:B------:R-:W-:Y:S01]  /*0910*/  FFMA R11, R11, R6, R15 ;  /* 0x000000060b0b7223 */ /* 0x000fe2000000000f */
[----:B------:R-:W-:Y:S02]  /*0920*/  FSEL R6, R13, RZ, P6 ;  /* 0x000000ff0d067208 */ /* 0x000fe40003000000 */
[----:B------:R-:W-:Y:S02]  /*0930*/  FSETP.GEU.AND P6, PT, R17, RZ, PT ;  /* 0x000000ff1100720b */ /* 0x000fe40003fce000 */
[C---:B------:R-:W-:Y:S02]  /*0940*/  FSETP.GEU.AND P3, PT, R4.reuse, RZ, PT ;  /* 0x000000ff0400720b */ /* 0x040fe40003f6e000 */
[----:B------:R-:W-:Y:S02]  /*0950*/  FSETP.GEU.AND P5, PT, R11, RZ, PT ;  /* 0x000000ff0b00720b */ /* 0x000fe40003fae000 */
[----:B------:R-:W-:-:S02]  /*0960*/  FSEL R7, R4, RZ, P3 ;  /* 0x000000ff04077208 */ /* 0x000fc40001800000 */
[C---:B------:R-:W-:Y:S02]  /*0970*/  FSETP.GEU.AND P3, PT, R16.reuse, RZ, PT ;  /* 0x000000ff1000720b */ /* 0x040fe40003f6e000 */
[----:B------:R-:W-:Y:S02]  /*0980*/  FSEL R9, R17, RZ, P6 ;  /* 0x000000ff11097208 */ /* 0x000fe40003000000 */
[----:B------:R-:W-:Y:S02]  /*0990*/  FSEL R8, R16, RZ, P3 ;  /* 0x000000ff10087208 */ /* 0x000fe40001800000 */
[----:B------:R-:W-:Y:S02]  /*09a0*/  FSEL R11, R11, RZ, P5 ;  /* 0x000000ff0b0b7208 */ /* 0x000fe40002800000 */
[----:B------:R-:W-:Y:S01]  /*09b0*/  FSEL R4, R12, RZ, P2 ;  /* 0x000000ff0c047208 */ /* 0x000fe20001000000 */
[----:B------:R-:W-:Y:S01]  /*09c0*/  STS [R19], R8 ;  /* 0x0000000813007388 */ /* 0x000fe20000000800 */
[----:B------:R-:W-:-:S03]  /*09d0*/  ISETP.GE.AND P2, PT, R20, 0x40, PT ;  /* 0x000000401400780c */ /* 0x000fc60003f46270 */
[----:B------:R-:W-:Y:S04]  /*09e0*/  STS [R26+0x100], R9 ;  /* 0x000100091a007388 */ /* 0x000fe80000000800 */
[----:B------:R-:W-:Y:S04]  /*09f0*/  STS [R25+0x200], R10 ;  /* 0x0002000a19007388 */ /* 0x000fe80000000800 */
[----:B------:R-:W-:Y:S04]  /*0a00*/  STS [R28+0x300], R11 ;  /* 0x0003000b1c007388 */ /* 0x000fe80000000800 */
[----:B------:R-:W-:Y:S04]  /*0a10*/  STS [R19+0x80], R4 ;  /* 0x0000800413007388 */ /* 0x000fe80000000800 */
[----:B------:R0:W-:Y:S04]  /*0a20*/  STS [R26+0x180], R5 ;  /* 0x000180051a007388 */ /* 0x0001e80000000800 */
[----:B------:R1:W-:Y:S04]  /*0a30*/  STS [R25+0x280], R6 ;  /* 0x0002800619007388 */ /* 0x0003e80000000800 */
[----:B------:R2:W-:Y:S01]  /*0a40*/  STS [R28+0x380], R7 ;  /* 0x000380071c007388 */ /* 0x0005e20000000800 */
[----:B0-----:R-:W0:Y:S08]  /*0a50*/  LDC.64 R26, c[0x0][0x238] ;  /* 0x00008e00ff1a7b82 */ /* 0x001e300000000a00 */
[----:B------:R-:W-:Y:S01]  /*0a60*/  BAR.SYNC.DEFER_BLOCKING 0x0 ;  /* 0x0000000000007b1d */ /* 0x000fe20000010000 */
[----:B-1----:R-:W-:-:S07]  /*0a70*/  SHF.R.U32.HI R25, RZ, 0x4, R0 ;  /* 0x00000004ff197819 */ /* 0x002fce0000011600 */
[----:B--2---:R-:W1:Y:S01]  /*0a80*/  LDC.64 R28, c[0x0][0x240] ;  /* 0x00009000ff1c7b82 */ /* 0x004e620000000a00 */
[----:B------:R-:W-:-:S04]  /*0a90*/  SGXT.U32 R25, R25, 0x3 ;  /* 0x000000031919781a */ /* 0x000fc80000000000 */
[----:B------:R-:W-:-:S04]  /*0aa0*/  LOP3.LUT R25, R22, R25, RZ, 0xfc, !PT ;  /* 0x0000001916197212 */ /* 0x000fc800078efcff */
[----:B------:R-:W-:-:S05]  /*0ab0*/  LEA R25, R25, R20, 0x6 ;  /* 0x0000001419197211 */ /* 0x000fca00078e30ff */
[C---:B------:R-:W-:Y:S02]  /*0ac0*/  VIADD R0, R25.reuse, 0x200 ;  /* 0x0000020019007836 */ /* 0x040fe40000000000 */
[--C-:B0-----:R-:W-:Y:S01]  /*0ad0*/  IMAD.WIDE R20, R25, 0x4, R26.reuse ;  /* 0x0000000419147825 */ /* 0x101fe200078e021a */
[----:B------:R-:W-:Y:S03]  /*0ae0*/  LDS R12, [R24] ;  /* 0x00000000180c7984 */ /* 0x000fe60000000800 */
[----:B------:R-:W-:Y:S01]  /*0af0*/  IMAD.WIDE R26, R0, 0x4, R26 ;  /* 0x00000004001a7825 */ /* 0x000fe200078e021a */
[----:B------:R-:W-:Y:S04]  /*0b00*/  LDS R13, [R24+0x4] ;  /* 0x00000400180d7984 */ /* 0x000fe80000000800 */
[----:B------:R-:W-:Y:S04]  /*0b10*/  LDS R14, [R24+0x8] ;  /* 0x00000800180e7984 */ /* 0x000fe80000000800 */
[----:B------:R-:W0:Y:S04]  /*0b20*/  LDS R15, [R24+0xc] ;  /* 0x00000c00180f7984 */ /* 0x000e280000000800 */
[----:B------:R-:W-:Y:S04]  /*0b30*/  LDS R16, [R23+0x800] ;  /* 0x0008000017107984 */ /* 0x000fe80000000800 */
[----:B------:R-:W-:Y:S04]  /*0b40*/  LDS R17, [R23+0x804] ;  /* 0x0008040017117984 */ /* 0x000fe80000000800 */
[----:B------:R-:W-:Y:S04]  /*0b50*/  LDS R18, [R23+0x808] ;  /* 0x0008080017127984 */ /* 0x000fe80000000800 */
[----:B------:R1:W2:Y:S02]  /*0b60*/  LDS R19, [R23+0x80c] ;  /* 0x00080c0017137984 */ /* 0x0002a40000000800 */
[----:B-1----:R-:W-:-:S04]  /*0b70*/  IMAD.WIDE R22, R3, 0x4, R28 ;  /* 0x0000000403167825 */ /* 0x002fc800078e021c */
[----:B------:R-:W-:Y:S01]  /*0b80*/  IMAD.WIDE R2, R2, 0x4, R28 ;  /* 0x0000000402027825 */ /* 0x000fe200078e021c */
[----:B0-----:R0:W-:Y:S04]  /*0b90*/  @!P2 STG.E.128 desc[UR6][R20.64], R12 ;  /* 0x0000000c1400a986 */ /* 0x0011e8000c101d06 */
[----:B--2---:R0:W-:Y:S04]  /*0ba0*/  @!P2 STG.E.128 desc[UR6][R26.64], R16 ;  /* 0x000000101a00a986 */ /* 0x0041e8000c101d06 */
[----:B------:R0:W-:Y:S02]  /*0bb0*/  @!P1 STG.E.128 desc[UR6][R22.64], R8 ;  /* 0x0000000816009986 */ /* 0x0001e4000c101d06 */
[----:B0-----:R-:W-:Y:S05]  /*0bc0*/  @P0 EXIT ;  /* 0x000000000000094d */ /* 0x001fea0003800000 */
[----:B------:R-:W-:Y:S01]  /*0bd0*/  STG.E.128 desc[UR6][R2.64], R4 ;  /* 0x0000000402007986 */ /* 0x000fe2000c101d06 */
[----:B------:R-:W-:Y:S05]  /*0be0*/  EXIT ;  /* 0x000000000000794d */ /* 0x000fea0003800000 */
.L_x_0:
[----:B------:R-:W-:-:S00]  /*0bf0*/  BRA `(.L_x_0) ;  /* 0xfffffffc00fc7947 */ /* 0x000fc0000383ffff */
[----:B------:R-:W-:-:S00]  /*0c00*/  NOP ;  /* 0x0000000000007918 */ /* 0x000fc00000000000 */
[----:B------:R-:W-:-:S00]  /*0c10*/  NOP ;  /* 0x0000000000007918 */ /* 0x000fc00000000000 */
[----:B------:R-:W-:-:S00]  /*0c20*/  NOP ;  /* 0x0000000000007918 */ /* 0x000fc00000000000 */
[----:B------:R-:W-:-:S00]  /*0c30*/  NOP ;  /* 0x0000000000007918 */ /* 0x000fc00000000000 */
[----:B------:R-:W-:-:S00]  /*0c40*/  NOP ;  /* 0x0000000000007918 */ /* 0x000fc00000000000 */
[----:B------:R-:W-:-:S00]  /*0c50*/  NOP ;  /* 0x0000000000007918 */ /* 0x000fc00000000000 */
[----:B------:R-:W-:-:S00]  /*0c60*/  NOP ;  /* 0x0000000000007918 */ /* 0x000fc00000000000 */
[----:B------:R-:W-:-:S00]  /*0c70*/  NOP ;  /* 0x0000000000007918 */ /* 0x000fc00000000000 */
.L_x_1:


//--------------------- .nv.global.init           --------------------------
	.section	.nv.global.init,"aw",@progbits
.nv.global.init:
	.type		_$_str,@object
	.size		_$_str,(_$_str_$_2 - _$_str)
_$_str:
        /*0000*/ 	.byte	0x5f, 0x5f, 0x43, 0x55, 0x44, 0x41, 0x5f, 0x46, 0x54, 0x5a, 0x00
	.type		_$_str_$_2,@object
	.size		_$_str_$_2,(.L_1 - _$_str_$_2)
_$_str_$_2:
        /*000b*/ 	.byte	0x5f, 0x5f, 0x43, 0x55, 0x44, 0x41, 0x5f, 0x50, 0x52, 0x45, 0x43, 0x5f, 0x53, 0x51, 0x52, 0x54
        /*001b*/ 	.byte	0x00
.L_1:


//--------------------- .nv.shared.triton_poi_fused__native_batch_norm_legit_no_training_convolution_relu_17 --------------------------
	.section	.nv.shared.triton_poi_fused__native_batch_norm_legit_no_training_convolution_relu_17,"aw",@nobits
	.sectionflags	@""
	.align	16
	.zero		1024


//--------------------- .nv.constant0.triton_poi_fused__native_batch_norm_legit_no_training_convolution_relu_17 --------------------------
	.section	.nv.constant0.triton_poi_fused__native_batch_norm_legit_no_training_convolution_relu_17,"a",@progbits
	.sectionflags	@""
	.align	4
.nv.constant0.triton_poi_fused__native_batch_norm_legit_no_training_convolution_relu_17:
	.zero		592
